//
// Generated by NVIDIA NVVM Compiler
//
// Compiler Build ID: CL-36424714
// Cuda compilation tools, release 13.0, V13.0.88
// Based on NVVM 20.0.0
//

.version 9.0
.target sm_100
.address_size 64

	// .globl	_Z18multiplicateMatrixPfS_S_i

.visible .entry _Z18multiplicateMatrixPfS_S_i(
	.param .u64 .ptr .align 1 _Z18multiplicateMatrixPfS_S_i_param_0,
	.param .u64 .ptr .align 1 _Z18multiplicateMatrixPfS_S_i_param_1,
	.param .u64 .ptr .align 1 _Z18multiplicateMatrixPfS_S_i_param_2,
	.param .u32 _Z18multiplicateMatrixPfS_S_i_param_3
)
{
	.reg .pred 	%p<10>;
	.reg .b32 	%r<42>;
	.reg .b32 	%f<67>;
	.reg .b64 	%rd<67>;

	ld.param.u64 	%rd14, [_Z18multiplicateMatrixPfS_S_i_param_0];
	ld.param.u64 	%rd15, [_Z18multiplicateMatrixPfS_S_i_param_1];
	ld.param.u32 	%r19, [_Z18multiplicateMatrixPfS_S_i_param_3];
	cvta.to.global.u64 	%rd1, %rd15;
	cvta.to.global.u64 	%rd2, %rd14;
	mov.u32 	%r20, %tid.x;
	mov.u32 	%r21, %ntid.x;
	mov.u32 	%r22, %ctaid.x;
	mad.lo.s32 	%r1, %r21, %r22, %r20;
	mov.u32 	%r23, %tid.y;
	mov.u32 	%r24, %ntid.y;
	mov.u32 	%r25, %ctaid.y;
	mad.lo.s32 	%r26, %r24, %r25, %r23;
	max.s32 	%r27, %r1, %r26;
	setp.ge.s32 	%p1, %r27, %r19;
	@%p1 bra 	$L__BB0_13;
	mul.lo.s32 	%r3, %r19, %r26;
	and.b32  	%r4, %r19, 7;
	setp.lt.u32 	%p2, %r19, 8;
	mov.f32 	%f66, 0f00000000;
	mov.b32 	%r40, 0;
	@%p2 bra 	$L__BB0_4;
	and.b32  	%r40, %r19, 2147483640;
	neg.s32 	%r38, %r40;
	mul.wide.s32 	%rd16, %r19, 4;
	add.s64 	%rd3, %rd1, %rd16;
	shl.b32 	%r7, %r19, 3;
	mul.wide.s32 	%rd17, %r19, 8;
	add.s64 	%rd4, %rd1, %rd17;
	mul.wide.s32 	%rd18, %r19, 12;
	add.s64 	%rd5, %rd1, %rd18;
	mul.wide.s32 	%rd19, %r19, 16;
	add.s64 	%rd6, %rd1, %rd19;
	mul.wide.s32 	%rd20, %r19, 20;
	add.s64 	%rd7, %rd1, %rd20;
	mul.wide.s32 	%rd21, %r19, 24;
	add.s64 	%rd8, %rd1, %rd21;
	mul.wide.s32 	%rd22, %r19, 28;
	add.s64 	%rd9, %rd1, %rd22;
	mul.wide.u32 	%rd23, %r3, 4;
	add.s64 	%rd24, %rd23, %rd2;
	add.s64 	%rd66, %rd24, 16;
	mov.f32 	%f66, 0f00000000;
	mov.u32 	%r37, %r1;
$L__BB0_3:
	.pragma "nounroll";
	mul.wide.s32 	%rd25, %r37, 4;
	add.s64 	%rd26, %rd3, %rd25;
	add.s64 	%rd27, %rd4, %rd25;
	add.s64 	%rd28, %rd5, %rd25;
	add.s64 	%rd29, %rd6, %rd25;
	add.s64 	%rd30, %rd7, %rd25;
	add.s64 	%rd31, %rd8, %rd25;
	add.s64 	%rd32, %rd9, %rd25;
	add.s64 	%rd33, %rd1, %rd25;
	ld.global.f32 	%f16, [%rd66+-16];
	ld.global.f32 	%f17, [%rd33];
	fma.rn.f32 	%f18, %f16, %f17, %f66;
	ld.global.f32 	%f19, [%rd66+-12];
	ld.global.f32 	%f20, [%rd26];
	fma.rn.f32 	%f21, %f19, %f20, %f18;
	ld.global.f32 	%f22, [%rd66+-8];
	ld.global.f32 	%f23, [%rd27];
	fma.rn.f32 	%f24, %f22, %f23, %f21;
	ld.global.f32 	%f25, [%rd66+-4];
	ld.global.f32 	%f26, [%rd28];
	fma.rn.f32 	%f27, %f25, %f26, %f24;
	ld.global.f32 	%f28, [%rd66];
	ld.global.f32 	%f29, [%rd29];
	fma.rn.f32 	%f30, %f28, %f29, %f27;
	ld.global.f32 	%f31, [%rd66+4];
	ld.global.f32 	%f32, [%rd30];
	fma.rn.f32 	%f33, %f31, %f32, %f30;
	ld.global.f32 	%f34, [%rd66+8];
	ld.global.f32 	%f35, [%rd31];
	fma.rn.f32 	%f36, %f34, %f35, %f33;
	ld.global.f32 	%f37, [%rd66+12];
	ld.global.f32 	%f38, [%rd32];
	fma.rn.f32 	%f66, %f37, %f38, %f36;
	add.s32 	%r38, %r38, 8;
	add.s32 	%r37, %r37, %r7;
	add.s64 	%rd66, %rd66, 32;
	setp.ne.s32 	%p3, %r38, 0;
	@%p3 bra 	$L__BB0_3;
$L__BB0_4:
	setp.eq.s32 	%p4, %r4, 0;
	@%p4 bra 	$L__BB0_12;
	and.b32  	%r13, %r19, 3;
	setp.lt.u32 	%p5, %r4, 4;
	@%p5 bra 	$L__BB0_7;
	add.s32 	%r29, %r40, %r3;
	mul.wide.u32 	%rd34, %r29, 4;
	add.s64 	%rd35, %rd2, %rd34;
	ld.global.f32 	%f40, [%rd35];
	mad.lo.s32 	%r30, %r40, %r19, %r1;
	mul.wide.s32 	%rd36, %r30, 4;
	add.s64 	%rd37, %rd1, %rd36;
	ld.global.f32 	%f41, [%rd37];
	fma.rn.f32 	%f42, %f40, %f41, %f66;
	cvt.u64.u32 	%rd38, %r3;
	cvt.u64.u32 	%rd39, %r40;
	add.s64 	%rd40, %rd39, %rd38;
	shl.b64 	%rd41, %rd40, 2;
	add.s64 	%rd42, %rd2, %rd41;
	ld.global.f32 	%f43, [%rd42+4];
	mul.wide.s32 	%rd43, %r19, 4;
	add.s64 	%rd44, %rd37, %rd43;
	ld.global.f32 	%f44, [%rd44];
	fma.rn.f32 	%f45, %f43, %f44, %f42;
	ld.global.f32 	%f46, [%rd42+8];
	add.s64 	%rd45, %rd44, %rd43;
	ld.global.f32 	%f47, [%rd45];
	fma.rn.f32 	%f48, %f46, %f47, %f45;
	ld.global.f32 	%f49, [%rd42+12];
	add.s64 	%rd46, %rd45, %rd43;
	ld.global.f32 	%f50, [%rd46];
	fma.rn.f32 	%f66, %f49, %f50, %f48;
	add.s32 	%r40, %r40, 4;
$L__BB0_7:
	setp.eq.s32 	%p6, %r13, 0;
	@%p6 bra 	$L__BB0_12;
	setp.eq.s32 	%p7, %r13, 1;
	@%p7 bra 	$L__BB0_10;
	add.s32 	%r31, %r40, %r3;
	mul.wide.u32 	%rd47, %r31, 4;
	add.s64 	%rd48, %rd2, %rd47;
	ld.global.f32 	%f52, [%rd48];
	mad.lo.s32 	%r32, %r40, %r19, %r1;
	mul.wide.s32 	%rd49, %r32, 4;
	add.s64 	%rd50, %rd1, %rd49;
	ld.global.f32 	%f53, [%rd50];
	fma.rn.f32 	%f54, %f52, %f53, %f66;
	cvt.u64.u32 	%rd51, %r3;
	cvt.u64.u32 	%rd52, %r40;
	add.s64 	%rd53, %rd52, %rd51;
	shl.b64 	%rd54, %rd53, 2;
	add.s64 	%rd55, %rd2, %rd54;
	ld.global.f32 	%f55, [%rd55+4];
	mul.wide.s32 	%rd56, %r19, 4;
	add.s64 	%rd57, %rd50, %rd56;
	ld.global.f32 	%f56, [%rd57];
	fma.rn.f32 	%f66, %f55, %f56, %f54;
	add.s32 	%r40, %r40, 2;
$L__BB0_10:
	and.b32  	%r33, %r19, 1;
	setp.eq.b32 	%p8, %r33, 1;
	not.pred 	%p9, %p8;
	@%p9 bra 	$L__BB0_12;
	add.s32 	%r34, %r40, %r3;
	mul.wide.u32 	%rd58, %r34, 4;
	add.s64 	%rd59, %rd2, %rd58;
	ld.global.f32 	%f57, [%rd59];
	mad.lo.s32 	%r35, %r40, %r19, %r1;
	mul.wide.s32 	%rd60, %r35, 4;
	add.s64 	%rd61, %rd1, %rd60;
	ld.global.f32 	%f58, [%rd61];
	fma.rn.f32 	%f66, %f57, %f58, %f66;
$L__BB0_12:
	ld.param.u64 	%rd65, [_Z18multiplicateMatrixPfS_S_i_param_2];
	add.s32 	%r36, %r3, %r1;
	cvta.to.global.u64 	%rd62, %rd65;
	mul.wide.s32 	%rd63, %r36, 4;
	add.s64 	%rd64, %rd62, %rd63;
	st.global.f32 	[%rd64], %f66;
$L__BB0_13:
	ret;

}


// ===== COMPILED SASS (sm_100) =====

	.target	sm_100

	.elftype	@"ET_EXEC"


//--------------------- .note.nv.tkinfo           --------------------------
	.section	.note.nv.tkinfo,"",@"SHT_NOTE"
	.sectionflags	@"SHF_NOTE_NV_TKINFO"
	.tkinfo
        /*0018*/ 	.word	0x00000002
        /*0030*/ 	.string	""
        /*0030*/ 	.string	"ptxas"
        /*0030*/ 	.string	"Cuda compilation tools, release 13.0, V13.0.88"
        /*0030*/ 	.string	"Build cuda_13.0.r13.0/compiler.36424714_0"
        /*0030*/ 	.string	"-arch sm_100 -m 64 "



//--------------------- .note.nv.cuinfo           --------------------------
	.section	.note.nv.cuinfo,"",@"SHT_NOTE"
	.sectionflags	@"SHF_NOTE_NV_CUINFO"
        /*0018*/ 	.short	0x0002
        /*001a*/ 	.short	0x0064
        /*001c*/ 	.short	0x0082
	.zero		2


//--------------------- .nv.info                  --------------------------
	.section	.nv.info,"",@"SHT_CUDA_INFO"
	.align	4


	//----- nvinfo : EIATTR_REGCOUNT
	.align		4
        /*0000*/ 	.byte	0x04, 0x2f
        /*0002*/ 	.short	(.L_1 - .L_0)
	.align		4
.L_0:
        /*0004*/ 	.word	index@(_Z18multiplicateMatrixPfS_S_i)
        /*0008*/ 	.word	0x0000001e


	//----- nvinfo : EIATTR_FRAME_SIZE
	.align		4
.L_1:
        /*000c*/ 	.byte	0x04, 0x11
        /*000e*/ 	.short	(.L_3 - .L_2)
	.align		4
.L_2:
        /*0010*/ 	.word	index@(_Z18multiplicateMatrixPfS_S_i)
        /*0014*/ 	.word	0x00000000


	//----- nvinfo : EIATTR_MIN_STACK_SIZE
	.align		4
.L_3:
        /*0018*/ 	.byte	0x04, 0x12
        /*001a*/ 	.short	(.L_5 - .L_4)
	.align		4
.L_4:
        /*001c*/ 	.word	index@(_Z18multiplicateMatrixPfS_S_i)
        /*0020*/ 	.word	0x00000000
.L_5:


//--------------------- .nv.compat                --------------------------
	.section	.nv.compat,"",@"SHT_CUDA_COMPAT_INFO"
	.align	4
        /*0000*/ 	.byte	0x02, 0x09, 0x00, 0x00, 0x02, 0x02, 0x01, 0x00, 0x02, 0x05, 0x05, 0x00, 0x03, 0x07, 0x01, 0x01
        /*0010*/ 	.byte	0x02, 0x03, 0x00, 0x00, 0x02, 0x06, 0x01, 0x00, 0x04, 0x0b, 0x08, 0x00, 0x09, 0x00, 0x00, 0x00
        /*0020*/ 	.byte	0x00, 0x00, 0x00, 0x00


//--------------------- .nv.info._Z18multiplicateMatrixPfS_S_i --------------------------
	.section	.nv.info._Z18multiplicateMatrixPfS_S_i,"",@"SHT_CUDA_INFO"
	.sectionflags	@""
	.align	4


	//----- nvinfo : EIATTR_CUDA_API_VERSION
	.align		4
        /*0000*/ 	.byte	0x04, 0x37
        /*0002*/ 	.short	(.L_7 - .L_6)
.L_6:
        /*0004*/ 	.word	0x00000082


	//----- nvinfo : EIATTR_KPARAM_INFO
	.align		4
.L_7:
        /*0008*/ 	.byte	0x04, 0x17
        /*000a*/ 	.short	(.L_9 - .L_8)
.L_8:
        /*000c*/ 	.word	0x00000000
        /*0010*/ 	.short	0x0003
        /*0012*/ 	.short	0x0018
        /*0014*/ 	.byte	0x00, 0xf0, 0x11, 0x00


	//----- nvinfo : EIATTR_KPARAM_INFO
	.align		4
.L_9:
        /*0018*/ 	.byte	0x04, 0x17
        /*001a*/ 	.short	(.L_11 - .L_10)
.L_10:
        /*001c*/ 	.word	0x00000000
        /*0020*/ 	.short	0x0002
        /*0022*/ 	.short	0x0010
        /*0024*/ 	.byte	0x00, 0xf5, 0x21, 0x00


	//----- nvinfo : EIATTR_KPARAM_INFO
	.align		4
.L_11:
        /*0028*/ 	.byte	0x04, 0x17
        /*002a*/ 	.short	(.L_13 - .L_12)
.L_12:
        /*002c*/ 	.word	0x00000000
        /*0030*/ 	.short	0x0001
        /*0032*/ 	.short	0x0008
        /*0034*/ 	.byte	0x00, 0xf5, 0x21, 0x00


	//----- nvinfo : EIATTR_KPARAM_INFO
	.align		4
.L_13:
        /*0038*/ 	.byte	0x04, 0x17
        /*003a*/ 	.short	(.L_15 - .L_14)
.L_14:
        /*003c*/ 	.word	0x00000000
        /*0040*/ 	.short	0x0000
        /*0042*/ 	.short	0x0000
        /*0044*/ 	.byte	0x00, 0xf5, 0x21, 0x00


	//----- nvinfo : EIATTR_SPARSE_MMA_MASK
	.align		4
.L_15:
        /*0048*/ 	.byte	0x03, 0x50
        /*004a*/ 	.short	0x0000


	//----- nvinfo : EIATTR_MAXREG_COUNT
	.align		4
        /*004c*/ 	.byte	0x03, 0x1b
        /*004e*/ 	.short	0x00ff


	//----- nvinfo : EIATTR_MERCURY_ISA_VERSION
	.align		4
        /*0050*/ 	.byte	0x03, 0x5f
        /*0052*/ 	.short	0x0101


	//----- nvinfo : EIATTR_VRC_CTA_INIT_COUNT
	.align		4
        /*0054*/ 	.byte	0x02, 0x4a
	.zero		1
	.zero		1


	//----- nvinfo : EIATTR_EXIT_INSTR_OFFSETS
	.align		4
        /*0058*/ 	.byte	0x04, 0x1c
        /*005a*/ 	.short	(.L_17 - .L_16)


	//   ....[0]....
.L_16:
        /*005c*/ 	.word	0x000000c0


	//   ....[1]....
        /*0060*/ 	.word	0x00000a90


	//----- nvinfo : EIATTR_CBANK_PARAM_SIZE
	.align		4
.L_17:
        /*0064*/ 	.byte	0x03, 0x19
        /*0066*/ 	.short	0x001c


	//----- nvinfo : EIATTR_PARAM_CBANK
	.align		4
        /*0068*/ 	.byte	0x04, 0x0a
        /*006a*/ 	.short	(.L_19 - .L_18)
	.align		4
.L_18:
        /*006c*/ 	.word	index@(.nv.constant0._Z18multiplicateMatrixPfS_S_i)
        /*0070*/ 	.short	0x0380
        /*0072*/ 	.short	0x001c


	//----- nvinfo : EIATTR_SW_WAR
	.align		4
.L_19:
        /*0074*/ 	.byte	0x04, 0x36
        /*0076*/ 	.short	(.L_21 - .L_20)
.L_20:
        /*0078*/ 	.word	0x00000008
.L_21:


//--------------------- .nv.callgraph             --------------------------
	.section	.nv.callgraph,"",@"SHT_CUDA_CALLGRAPH"
	.align	4
	.sectionentsize	8
	.align		4
        /*0000*/ 	.word	0x00000000
	.align		4
        /*0004*/ 	.word	0xffffffff
	.align		4
        /*0008*/ 	.word	0x00000000
	.align		4
        /*000c*/ 	.word	0xfffffffe
	.align		4
        /*0010*/ 	.word	0x00000000
	.align		4
        /*0014*/ 	.word	0xfffffffd
	.align		4
        /*0018*/ 	.word	0x00000000
	.align		4
        /*001c*/ 	.word	0xfffffffc


//--------------------- .text._Z18multiplicateMatrixPfS_S_i --------------------------
	.section	.text._Z18multiplicateMatrixPfS_S_i,"ax",@progbits
	.align	128
        .global         _Z18multiplicateMatrixPfS_S_i
        .type           _Z18multiplicateMatrixPfS_S_i,@function
        .size           _Z18multiplicateMatrixPfS_S_i,(.L_x_5 - _Z18multiplicateMatrixPfS_S_i)
        .other          _Z18multiplicateMatrixPfS_S_i,@"STO_CUDA_ENTRY STV_DEFAULT"
_Z18multiplicateMatrixPfS_S_i:
.text._Z18multiplicateMatrixPfS_S_i:
[----:B------:R-:W-:Y:S01]  /*0000*/  LDC R1, c[0x0][0x37c] ;  /* 0x0000df00ff017b82 */ /* 0x000fe20000000800 */
[----:B------:R-:W0:Y:S01]  /*0010*/  S2R R0, SR_TID.X ;  /* 0x0000000000007919 */ /* 0x000e220000002100 */
[----:B------:R-:W0:Y:S01]  /*0020*/  LDCU UR4, c[0x0][0x360] ;  /* 0x00006c00ff0477ac */ /* 0x000e220008000800 */
[----:B------:R-:W0:Y:S01]  /*0030*/  S2R R3, SR_CTAID.X ;  /* 0x0000000000037919 */ /* 0x000e220000002500 */
[----:B------:R-:W1:Y:S01]  /*0040*/  LDCU UR5, c[0x0][0x364] ;  /* 0x00006c80ff0577ac */ /* 0x000e620008000800 */
[----:B------:R-:W1:Y:S01]  /*0050*/  S2R R13, SR_TID.Y ;  /* 0x00000000000d7919 */ /* 0x000e620000002200 */
[----:B------:R-:W2:Y:S01]  /*0060*/  LDCU UR20, c[0x0][0x398] ;  /* 0x00007300ff1477ac */ /* 0x000ea20008000800 */
[----:B------:R-:W1:Y:S01]  /*0070*/  S2R R2, SR_CTAID.Y ;  /* 0x0000000000027919 */ /* 0x000e620000002600 */
[----:B0-----:R-:W-:Y:S02]  /*0080*/  IMAD R0, R3, UR4, R0 ;  /* 0x0000000403007c24 */ /* 0x001fe4000f8e0200 */
[----:B-1----:R-:W-:-:S05]  /*0090*/  IMAD R13, R2, UR5, R13 ;  /* 0x00000005020d7c24 */ /* 0x002fca000f8e020d */
[----:B------:R-:W-:-:S04]  /*00a0*/  VIMNMX R2, PT, PT, R0, R13, !PT ;  /* 0x0000000d00027248 */ /* 0x000fc80007fe0100 */
[----:B--2---:R-:W-:-:S13]  /*00b0*/  ISETP.GE.AND P0, PT, R2, UR20, PT ;  /* 0x0000001402007c0c */ /* 0x004fda000bf06270 */
[----:B------:R-:W-:Y:S05]  /*00c0*/  @P0 EXIT ;  /* 0x000000000000094d */ /* 0x000fea0003800000 */
[----:B------:R-:W-:Y:S01]  /*00d0*/  UISETP.GE.U32.AND UP0, UPT, UR20, 0x8, UPT ;  /* 0x000000081400788c */ /* 0x000fe2000bf06070 */
[----:B------:R-:W-:Y:S02]  /*00e0*/  HFMA2 R12, -RZ, RZ, 0, 0 ;  /* 0x00000000ff0c7431 */ /* 0x000fe400000001ff */
[----:B------:R-:W-:Y:S01]  /*00f0*/  IMAD R13, R13, UR20, RZ ;  /* 0x000000140d0d7c24 */ /* 0x000fe2000f8e02ff */
[----:B------:R-:W-:Y:S01]  /*0100*/  UMOV UR4, URZ ;  /* 0x000000ff00047c82 */ /* 0x000fe20008000000 */
[----:B------:R-:W0:Y:S04]  /*0110*/  LDCU.64 UR18, c[0x0][0x358] ;  /* 0x00006b00ff1277ac */ /* 0x000e280008000a00 */
[----:B------:R-:W-:Y:S05]  /*0120*/  BRA.U !UP0, `(.L_x_0) ;  /* 0x0000000508047547 */ /* 0x000fea000b800000 */
[----:B------:R-:W1:Y:S01]  /*0130*/  LDCU.128 UR24, c[0x0][0x380] ;  /* 0x00007000ff1877ac */ /* 0x000e620008000c00 */
[----:B------:R-:W-:Y:S02]  /*0140*/  MOV R12, RZ ;  /* 0x000000ff000c7202 */ /* 0x000fe40000000f00 */
[----:B------:R-:W-:Y:S01]  /*0150*/  MOV R14, R0 ;  /* 0x00000000000e7202 */ /* 0x000fe20000000f00 */
[----:B------:R-:W-:-:S04]  /*0160*/  ULOP3.LUT UR4, UR20, 0x7ffffff8, URZ, 0xc0, !UPT ;  /* 0x7ffffff814047892 */ /* 0x000fc8000f8ec0ff */
[----:B------:R-:W-:Y:S01]  /*0170*/  UIADD3 UR5, UPT, UPT, -UR4, URZ, URZ ;  /* 0x000000ff04057290 */ /* 0x000fe2000fffe1ff */
[----:B-1----:R-:W-:Y:S01]  /*0180*/  MOV R2, UR24 ;  /* 0x0000001800027c02 */ /* 0x002fe20008000f00 */
[----:B------:R-:W-:Y:S01]  /*0190*/  UIMAD.WIDE UR6, UR20, 0x8, UR26 ;  /* 0x00000008140678a5 */ /* 0x000fe2000f8e021a */
[----:B------:R-:W-:Y:S01]  /*01a0*/  MOV R3, UR25 ;  /* 0x0000001900037c02 */ /* 0x000fe20008000f00 */
[----:B------:R-:W-:Y:S02]  /*01b0*/  UIMAD.WIDE UR8, UR20, 0xc, UR26 ;  /* 0x0000000c140878a5 */ /* 0x000fe4000f8e021a */
[----:B------:R-:W-:Y:S01]  /*01c0*/  UIMAD.WIDE UR10, UR20, 0x10, UR26 ;  /* 0x00000010140a78a5 */ /* 0x000fe2000f8e021a */
[----:B------:R-:W-:Y:S01]  /*01d0*/  IMAD.WIDE.U32 R2, R13, 0x4, R2 ;  /* 0x000000040d027825 */ /* 0x000fe200078e0002 */
[----:B------:R-:W-:Y:S02]  /*01e0*/  UIMAD.WIDE UR12, UR20, 0x14, UR26 ;  /* 0x00000014140c78a5 */ /* 0x000fe4000f8e021a */
[----:B------:R-:W-:Y:S01]  /*01f0*/  UIMAD.WIDE UR14, UR20, 0x18, UR26 ;  /* 0x00000018140e78a5 */ /* 0x000fe2000f8e021a */
[----:B------:R-:W-:Y:S01]  /*0200*/  IADD3 R2, P0, PT, R2, 0x10, RZ ;  /* 0x0000001002027810 */ /* 0x000fe20007f1e0ff */
[----:B------:R-:W-:-:S03]  /*0210*/  UIMAD.WIDE UR16, UR20, 0x1c, UR26 ;  /* 0x0000001c141078a5 */ /* 0x000fc6000f8e021a */
[----:B------:R-:W-:-:S09]  /*0220*/  IADD3.X R3, PT, PT, RZ, R3, RZ, P0, !PT ;  /* 0x00000003ff037210 */ /* 0x000fd200007fe4ff */
.L_x_1:
[----:B------:R-:W-:Y:S01]  /*0230*/  UIMAD.WIDE UR22, UR20, 0x4, UR26 ;  /* 0x00000004141678a5 */ /* 0x000fe2000f8e021a */
[----:B------:R-:W-:Y:S02]  /*0240*/  IMAD.MOV.U32 R23, RZ, RZ, 0x4 ;  /* 0x00000004ff177424 */ /* 0x000fe400078e00ff */
[----:B------:R-:W-:Y:S01]  /*0250*/  HFMA2 R11, -RZ, RZ, 0, 2.384185791015625e-07 ;  /* 0x00000004ff0b7431 */ /* 0x000fe200000001ff */
[----:B------:R-:W-:Y:S01]  /*0260*/  MOV R25, 0x4 ;  /* 0x0000000400197802 */ /* 0x000fe20000000f00 */
[----:B0-----:R-:W2:Y:S01]  /*0270*/  LDG.E R21, desc[UR18][R2.64+-0x10] ;  /* 0xfffff01202157981 */ /* 0x001ea2000c1e1900 */
[C---:B------:R-:W-:Y:S01]  /*0280*/  IMAD.WIDE R22, R14.reuse, R23, UR26 ;  /* 0x0000001a0e167e25 */ /* 0x040fe2000f8e0217 */
[----:B------:R-:W-:Y:S02]  /*0290*/  MOV R8, UR22 ;  /* 0x0000001600087c02 */ /* 0x000fe40008000f00 */
[----:B------:R-:W-:Y:S01]  /*02a0*/  MOV R9, UR23 ;  /* 0x0000001700097c02 */ /* 0x000fe20008000f00 */
[----:B------:R-:W3:Y:S02]  /*02b0*/  LDG.E R19, desc[UR18][R2.64+-0xc] ;  /* 0xfffff41202137981 */ /* 0x000ee4000c1e1900 */
[----:B------:R-:W-:-:S02]  /*02c0*/  IMAD.WIDE R8, R14, 0x4, R8 ;  /* 0x000000040e087825 */ /* 0x000fc400078e0208 */
[----:B------:R-:W2:Y:S01]  /*02d0*/  LDG.E R22, desc[UR18][R22.64] ;  /* 0x0000001216167981 */ /* 0x000ea2000c1e1900 */
[----:B------:R-:W-:Y:S01]  /*02e0*/  MOV R5, 0x4 ;  /* 0x0000000400057802 */ /* 0x000fe20000000f00 */
[C---:B------:R-:W-:Y:S02]  /*02f0*/  IMAD.WIDE R24, R14.reuse, R25, UR6 ;  /* 0x000000060e187e25 */ /* 0x040fe4000f8e0219 */
[----:B------:R0:W3:Y:S02]  /*0300*/  LDG.E R20, desc[UR18][R8.64] ;  /* 0x0000001208147981 */ /* 0x0000e4000c1e1900 */
[----:B------:R-:W-:Y:S02]  /*0310*/  IMAD.WIDE R10, R14, R11, UR8 ;  /* 0x000000080e0a7e25 */ /* 0x000fe4000f8e020b */
[----:B------:R-:W4:Y:S04]  /*0320*/  LDG.E R18, desc[UR18][R24.64] ;  /* 0x0000001218127981 */ /* 0x000f28000c1e1900 */
[----:B------:R-:W4:Y:S01]  /*0330*/  LDG.E R17, desc[UR18][R2.64+-0x8] ;  /* 0xfffff81202117981 */ /* 0x000f22000c1e1900 */
[----:B0-----:R-:W-:-:S02]  /*0340*/  HFMA2 R9, -RZ, RZ, 0, 2.384185791015625e-07 ;  /* 0x00000004ff097431 */ /* 0x001fc400000001ff */
[----:B------:R-:W-:Y:S01]  /*0350*/  IMAD.MOV.U32 R7, RZ, RZ, 0x4 ;  /* 0x00000004ff077424 */ /* 0x000fe200078e00ff */
[----:B------:R0:W5:Y:S01]  /*0360*/  LDG.E R16, desc[UR18][R10.64] ;  /* 0x000000120a107981 */ /* 0x000162000c1e1900 */
[----:B------:R-:W-:-:S03]  /*0370*/  IMAD.WIDE R4, R14, R5, UR10 ;  /* 0x0000000a0e047e25 */ /* 0x000fc6000f8e0205 */
[----:B------:R-:W5:Y:S01]  /*0380*/  LDG.E R15, desc[UR18][R2.64+-0x4] ;  /* 0xfffffc12020f7981 */ /* 0x000f62000c1e1900 */
[C---:B------:R-:W-:Y:S01]  /*0390*/  IMAD.WIDE R6, R14.reuse, R7, UR12 ;  /* 0x0000000c0e067e25 */ /* 0x040fe2000f8e0207 */
[----:B------:R-:W-:Y:S02]  /*03a0*/  MOV R27, 0x4 ;  /* 0x00000004001b7802 */ /* 0x000fe40000000f00 */
[----:B------:R1:W5:Y:S01]  /*03b0*/  LDG.E R4, desc[UR18][R4.64] ;  /* 0x0000001204047981 */ /* 0x000362000c1e1900 */
[----:B------:R-:W-:-:S03]  /*03c0*/  IMAD.WIDE R8, R14, R9, UR14 ;  /* 0x0000000e0e087e25 */ /* 0x000fc6000f8e0209 */
[----:B------:R-:W5:Y:S01]  /*03d0*/  LDG.E R23, desc[UR18][R2.64] ;  /* 0x0000001202177981 */ /* 0x000f62000c1e1900 */
[----:B0-----:R-:W-:-:S03]  /*03e0*/  IMAD.WIDE R10, R14, R27, UR16 ;  /* 0x000000100e0a7e25 */ /* 0x001fc6000f8e021b */
[----:B------:R-:W5:Y:S04]  /*03f0*/  LDG.E R7, desc[UR18][R6.64] ;  /* 0x0000001206077981 */ /* 0x000f68000c1e1900 */
[----:B------:R-:W5:Y:S04]  /*0400*/  LDG.E R24, desc[UR18][R2.64+0x4] ;  /* 0x0000041202187981 */ /* 0x000f68000c1e1900 */
[----:B------:R-:W5:Y:S04]  /*0410*/  LDG.E R8, desc[UR18][R8.64] ;  /* 0x0000001208087981 */ /* 0x000f68000c1e1900 */
[----:B------:R-:W5:Y:S04]  /*0420*/  LDG.E R25, desc[UR18][R2.64+0x8] ;  /* 0x0000081202197981 */ /* 0x000f68000c1e1900 */
[----:B------:R-:W5:Y:S04]  /*0430*/  LDG.E R10, desc[UR18][R10.64] ;  /* 0x000000120a0a7981 */ /* 0x000f68000c1e1900 */
[----:B------:R0:W5:Y:S01]  /*0440*/  LDG.E R27, desc[UR18][R2.64+0xc] ;  /* 0x00000c12021b7981 */ /* 0x000162000c1e1900 */
[----:B------:R-:W-:-:S04]  /*0450*/  UIADD3 UR5, UPT, UPT, UR5, 0x8, URZ ;  /* 0x0000000805057890 */ /* 0x000fc8000fffe0ff */
[----:B------:R-:W-:Y:S01]  /*0460*/  UISETP.NE.AND UP0, UPT, UR5, URZ, UPT ;  /* 0x000000ff0500728c */ /* 0x000fe2000bf05270 */
[----:B-1----:R-:W-:Y:S02]  /*0470*/  MOV R5, UR20 ;  /* 0x0000001400057c02 */ /* 0x002fe40008000f00 */
[----:B0-----:R-:W-:Y:S02]  /*0480*/  IADD3 R2, P0, PT, R2, 0x20, RZ ;  /* 0x0000002002027810 */ /* 0x001fe40007f1e0ff */
[----:B------:R-:W-:Y:S02]  /*0490*/  LEA R14, R5, R14, 0x3 ;  /* 0x0000000e050e7211 */ /* 0x000fe400078e18ff */
[----:B------:R-:W-:Y:S01]  /*04a0*/  IADD3.X R3, PT, PT, RZ, R3, RZ, P0, !PT ;  /* 0x00000003ff037210 */ /* 0x000fe200007fe4ff */
[----:B--2---:R-:W-:-:S04]  /*04b0*/  FFMA R22, R21, R22, R12 ;  /* 0x0000001615167223 */ /* 0x004fc8000000000c */
[----:B---3--:R-:W-:-:S04]  /*04c0*/  FFMA R20, R19, R20, R22 ;  /* 0x0000001413147223 */ /* 0x008fc80000000016 */
[----:B----4-:R-:W-:-:S04]  /*04d0*/  FFMA R18, R17, R18, R20 ;  /* 0x0000001211127223 */ /* 0x010fc80000000014 */
[----:B-----5:R-:W-:-:S04]  /*04e0*/  FFMA R16, R15, R16, R18 ;  /* 0x000000100f107223 */ /* 0x020fc80000000012 */
[----:B------:R-:W-:-:S04]  /*04f0*/  FFMA R23, R23, R4, R16 ;  /* 0x0000000417177223 */ /* 0x000fc80000000010 */
[----:B------:R-:W-:-:S04]  /*0500*/  FFMA R24, R24, R7, R23 ;  /* 0x0000000718187223 */ /* 0x000fc80000000017 */
[----:B------:R-:W-:-:S04]  /*0510*/  FFMA R8, R25, R8, R24 ;  /* 0x0000000819087223 */ /* 0x000fc80000000018 */
[----:B------:R-:W-:Y:S01]  /*0520*/  FFMA R12, R27, R10, R8 ;  /* 0x0000000a1b0c7223 */ /* 0x000fe20000000008 */
[----:B------:R-:W-:Y:S06]  /*0530*/  BRA.U UP0, `(.L_x_1) ;  /* 0xfffffffd003c7547 */ /* 0x000fec000b83ffff */
.L_x_0:
[----:B------:R-:W-:-:S04]  /*0540*/  ULOP3.LUT UR6, UR20, 0x7, URZ, 0xc0, !UPT ;  /* 0x0000000714067892 */ /* 0x000fc8000f8ec0ff */
[----:B------:R-:W-:-:S09]  /*0550*/  UISETP.NE.AND UP0, UPT, UR6, URZ, UPT ;  /* 0x000000ff0600728c */ /* 0x000fd2000bf05270 */
[----:B------:R-:W-:Y:S05]  /*0560*/  BRA.U !UP0, `(.L_x_2) ;  /* 0x0000000508387547 */ /* 0x000fea000b800000 */
[----:B------:R-:W-:Y:S02]  /*0570*/  UISETP.GE.U32.AND UP0, UPT, UR6, 0x4, UPT ;  /* 0x000000040600788c */ /* 0x000fe4000bf06070 */
[----:B------:R-:W-:-:S04]  /*0580*/  ULOP3.LUT UR5, UR20, 0x3, URZ, 0xc0, !UPT ;  /* 0x0000000314057892 */ /* 0x000fc8000f8ec0ff */
[----:B------:R-:W-:-:S03]  /*0590*/  UISETP.NE.AND UP1, UPT, UR5, URZ, UPT ;  /* 0x000000ff0500728c */ /* 0x000fc6000bf25270 */
[----:B------:R-:W-:Y:S08]  /*05a0*/  BRA.U !UP0, `(.L_x_3) ;  /* 0x00000001087c7547 */ /* 0x000ff0000b800000 */
[----:B------:R-:W1:Y:S01]  /*05b0*/  LDC.64 R6, c[0x0][0x388] ;  /* 0x0000e200ff067b82 */ /* 0x000e620000000a00 */
[----:B------:R-:W2:Y:S01]  /*05c0*/  LDCU.64 UR6, c[0x0][0x380] ;  /* 0x00007000ff0677ac */ /* 0x000ea20008000a00 */
[----:B------:R-:W-:Y:S01]  /*05d0*/  IMAD.U32 R9, RZ, RZ, UR4 ;  /* 0x00000004ff097e24 */ /* 0x000fe2000f8e00ff */
[C---:B------:R-:W-:Y:S02]  /*05e0*/  IADD3 R3, PT, PT, R13.reuse, UR4, RZ ;  /* 0x000000040d037c10 */ /* 0x040fe4000fffe0ff */
[----:B------:R-:W-:Y:S01]  /*05f0*/  IADD3 R10, P0, PT, R13, UR4, RZ ;  /* 0x000000040d0a7c10 */ /* 0x000fe2000ff1e0ff */
[----:B------:R-:W-:Y:S01]  /*0600*/  IMAD R9, R9, UR20, R0 ;  /* 0x0000001409097c24 */ /* 0x000fe2000f8e0200 */
[----:B------:R-:W-:Y:S01]  /*0610*/  MOV R11, UR20 ;  /* 0x00000014000b7c02 */ /* 0x000fe20008000f00 */
[----:B------:R-:W3:Y:S01]  /*0620*/  LDC.64 R4, c[0x0][0x380] ;  /* 0x0000e000ff047b82 */ /* 0x000ee20000000a00 */
[----:B------:R-:W-:Y:S01]  /*0630*/  MOV R15, UR20 ;  /* 0x00000014000f7c02 */ /* 0x000fe20008000f00 */
[----:B-1----:R-:W-:Y:S01]  /*0640*/  IMAD.WIDE R6, R9, 0x4, R6 ;  /* 0x0000000409067825 */ /* 0x002fe200078e0206 */
[----:B------:R-:W-:-:S05]  /*0650*/  MOV R9, UR20 ;  /* 0x0000001400097c02 */ /* 0x000fca0008000f00 */
[----:B------:R-:W-:Y:S02]  /*0660*/  IMAD.WIDE R8, R9, 0x4, R6 ;  /* 0x0000000409087825 */ /* 0x000fe400078e0206 */
[----:B0-----:R-:W4:Y:S02]  /*0670*/  LDG.E R6, desc[UR18][R6.64] ;  /* 0x0000001206067981 */ /* 0x001f24000c1e1900 */
[----:B---3--:R-:W-:Y:S01]  /*0680*/  IMAD.WIDE.U32 R4, R3, 0x4, R4 ;  /* 0x0000000403047825 */ /* 0x008fe200078e0004 */
[----:B------:R-:W-:Y:S01]  /*0690*/  IADD3.X R3, PT, PT, RZ, RZ, RZ, P0, !PT ;  /* 0x000000ffff037210 */ /* 0x000fe200007fe4ff */
[----:B------:R-:W3:Y:S01]  /*06a0*/  LDG.E R17, desc[UR18][R8.64] ;  /* 0x0000001208117981 */ /* 0x000ee2000c1e1900 */
[----:B--2---:R-:W-:-:S03]  /*06b0*/  LEA R2, P0, R10, UR6, 0x2 ;  /* 0x000000060a027c11 */ /* 0x004fc6000f8010ff */
[----:B------:R-:W4:Y:S01]  /*06c0*/  LDG.E R5, desc[UR18][R4.64] ;  /* 0x0000001204057981 */ /* 0x000f22000c1e1900 */
[----:B------:R-:W-:Y:S01]  /*06d0*/  LEA.HI.X R3, R10, UR7, R3, 0x2, P0 ;  /* 0x000000070a037c11 */ /* 0x000fe200080f1403 */
[----:B------:R-:W-:-:S04]  /*06e0*/  IMAD.WIDE R10, R11, 0x4, R8 ;  /* 0x000000040b0a7825 */ /* 0x000fc800078e0208 */
[----:B------:R-:W3:Y:S01]  /*06f0*/  LDG.E R16, desc[UR18][R2.64+0x4] ;  /* 0x0000041202107981 */ /* 0x000ee2000c1e1900 */
[----:B------:R-:W-:-:S03]  /*0700*/  IMAD.WIDE R14, R15, 0x4, R10 ;  /* 0x000000040f0e7825 */ /* 0x000fc600078e020a */
[----:B------:R-:W2:Y:S04]  /*0710*/  LDG.E R19, desc[UR18][R10.64] ;  /* 0x000000120a137981 */ /* 0x000ea8000c1e1900 */
[----:B------:R-:W2:Y:S04]  /*0720*/  LDG.E R18, desc[UR18][R2.64+0x8] ;  /* 0x0000081202127981 */ /* 0x000ea8000c1e1900 */
[----:B------:R-:W5:Y:S04]  /*0730*/  LDG.E R20, desc[UR18][R2.64+0xc] ;  /* 0x00000c1202147981 */ /* 0x000f68000c1e1900 */
[----:B------:R-:W5:Y:S01]  /*0740*/  LDG.E R14, desc[UR18][R14.64] ;  /* 0x000000120e0e7981 */ /* 0x000f62000c1e1900 */
[----:B------:R-:W-:Y:S01]  /*0750*/  UIADD3 UR4, UPT, UPT, UR4, 0x4, URZ ;  /* 0x0000000404047890 */ /* 0x000fe2000fffe0ff */
[----:B----4-:R-:W-:-:S04]  /*0760*/  FFMA R5, R5, R6, R12 ;  /* 0x0000000605057223 */ /* 0x010fc8000000000c */
[----:B---3--:R-:W-:-:S04]  /*0770*/  FFMA R5, R16, R17, R5 ;  /* 0x0000001110057223 */ /* 0x008fc80000000005 */
[----:B--2---:R-:W-:-:S04]  /*0780*/  FFMA R5, R18, R19, R5 ;  /* 0x0000001312057223 */ /* 0x004fc80000000005 */
[----:B-----5:R-:W-:-:S07]  /*0790*/  FFMA R12, R20, R14, R5 ;  /* 0x0000000e140c7223 */ /* 0x020fce0000000005 */
.L_x_3:
[----:B------:R-:W-:Y:S05]  /*07a0*/  BRA.U !UP1, `(.L_x_2) ;  /* 0x0000000109a87547 */ /* 0x000fea000b800000 */
[----:B------:R-:W-:Y:S01]  /*07b0*/  UISETP.NE.AND UP0, UPT, UR5, 0x1, UPT ;  /* 0x000000010500788c */ /* 0x000fe2000bf05270 */
[----:B------:R-:W-:Y:S01]  /*07c0*/  MOV R7, UR4 ;  /* 0x0000000400077c02 */ /* 0x000fe20008000f00 */
[----:B------:R-:W-:Y:S02]  /*07d0*/  ULOP3.LUT UR5, UR20, 0x1, URZ, 0xc0, !UPT ;  /* 0x0000000114057892 */ /* 0x000fe4000f8ec0ff */
[----:B------:R-:W-:Y:S02]  /*07e0*/  MOV R15, UR20 ;  /* 0x00000014000f7c02 */ /* 0x000fe40008000f00 */
[----:B------:R-:W-:Y:S01]  /*07f0*/  UISETP.NE.U32.AND UP1, UPT, UR5, 0x1, UPT ;  /* 0x000000010500788c */ /* 0x000fe2000bf25070 */
[----:B------:R-:W-:-:S04]  /*0800*/  PLOP3.LUT P1, PT, PT, PT, UP0, 0x80, 0x8 ;  /* 0x000000000008781c */ /* 0x000fc80003f2f008 */
[----:B------:R-:W1:Y:S01]  /*0810*/  @UP0 LDCU.128 UR8, c[0x0][0x380] ;  /* 0x00007000ff0807ac */ /* 0x000e620008000c00 */
[----:B------:R-:W-:Y:S01]  /*0820*/  PLOP3.LUT P0, PT, PT, PT, UP1, 0x80, 0x8 ;  /* 0x000000000008781c */ /* 0x000fe20003f0f018 */
[----:B------:R-:W2:Y:S04]  /*0830*/  @UP0 LDCU.64 UR6, c[0x0][0x380] ;  /* 0x00007000ff0607ac */ /* 0x000ea80008000a00 */
[----:B------:R-:W3:Y:S03]  /*0840*/  @!UP1 LDCU.128 UR12, c[0x0][0x380] ;  /* 0x00007000ff0c97ac */ /* 0x000ee60008000c00 */
[C---:B------:R-:W-:Y:S02]  /*0850*/  @P1 IADD3 R3, PT, PT, R13.reuse, UR4, RZ ;  /* 0x000000040d031c10 */ /* 0x040fe4000fffe0ff */
[----:B------:R-:W-:Y:S01]  /*0860*/  @P1 IADD3 R6, P2, PT, R13, UR4, RZ ;  /* 0x000000040d061c10 */ /* 0x000fe2000ff5e0ff */
[----:B------:R-:W-:Y:S01]  /*0870*/  @UP0 UIADD3 UR4, UPT, UPT, UR4, 0x2, URZ ;  /* 0x0000000204040890 */ /* 0x000fe2000fffe0ff */
[----:B-1----:R-:W-:Y:S01]  /*0880*/  MOV R11, UR9 ;  /* 0x00000009000b7c02 */ /* 0x002fe20008000f00 */
[----:B------:R-:W-:Y:S01]  /*0890*/  IMAD.U32 R10, RZ, RZ, UR8 ;  /* 0x00000008ff0a7e24 */ /* 0x000fe2000f8e00ff */
[----:B------:R-:W-:-:S02]  /*08a0*/  MOV R4, UR10 ;  /* 0x0000000a00047c02 */ /* 0x000fc40008000f00 */
[----:B------:R-:W-:Y:S01]  /*08b0*/  MOV R5, UR11 ;  /* 0x0000000b00057c02 */ /* 0x000fe20008000f00 */
[----:B------:R-:W-:-:S04]  /*08c0*/  @P1 IMAD.WIDE.U32 R10, R3, 0x4, R10 ;  /* 0x00000004030a1825 */ /* 0x000fc800078e000a */
[----:B------:R-:W-:Y:S01]  /*08d0*/  @P1 IMAD R3, R7, UR20, R0 ;  /* 0x0000001407031c24 */ /* 0x000fe2000f8e0200 */
[----:B------:R-:W-:Y:S01]  /*08e0*/  @P1 IADD3.X R7, PT, PT, RZ, RZ, RZ, P2, !PT ;  /* 0x000000ffff071210 */ /* 0x000fe200017fe4ff */
[----:B------:R-:W-:Y:S01]  /*08f0*/  IMAD.U32 R19, RZ, RZ, UR4 ;  /* 0x00000004ff137e24 */ /* 0x000fe2000f8e00ff */
[C---:B--2---:R-:W-:Y:S01]  /*0900*/  @P1 LEA R2, P2, R6.reuse, UR6, 0x2 ;  /* 0x0000000606021c11 */ /* 0x044fe2000f8410ff */
[----:B------:R-:W-:Y:S01]  /*0910*/  @P1 IMAD.WIDE R4, R3, 0x4, R4 ;  /* 0x0000000403041825 */ /* 0x000fe200078e0204 */
[----:B------:R-:W-:Y:S01]  /*0920*/  @!P0 IADD3 R17, PT, PT, R13, UR4, RZ ;  /* 0x000000040d118c10 */ /* 0x000fe2000fffe0ff */
[----:B0-----:R-:W2:Y:S01]  /*0930*/  @P1 LDG.E R11, desc[UR18][R10.64] ;  /* 0x000000120a0b1981 */ /* 0x001ea2000c1e1900 */
[----:B------:R-:W-:Y:S01]  /*0940*/  @P1 LEA.HI.X R3, R6, UR7, R7, 0x2, P2 ;  /* 0x0000000706031c11 */ /* 0x000fe200090f1407 */
[----:B------:R-:W-:Y:S01]  /*0950*/  @!P0 IMAD R19, R19, UR20, R0 ;  /* 0x0000001413138c24 */ /* 0x000fe2000f8e0200 */
[----:B---3--:R-:W-:Y:S01]  /*0960*/  MOV R6, UR12 ;  /* 0x0000000c00067c02 */ /* 0x008fe20008000f00 */
[----:B------:R-:W-:Y:S01]  /*0970*/  @P1 IMAD.WIDE R14, R15, 0x4, R4 ;  /* 0x000000040f0e1825 */ /* 0x000fe200078e0204 */
[----:B------:R-:W-:Y:S01]  /*0980*/  MOV R7, UR13 ;  /* 0x0000000d00077c02 */ /* 0x000fe20008000f00 */
[----:B------:R-:W2:Y:S01]  /*0990*/  @P1 LDG.E R4, desc[UR18][R4.64] ;  /* 0x0000001204041981 */ /* 0x000ea2000c1e1900 */
[----:B------:R-:W-:-:S02]  /*09a0*/  MOV R8, UR14 ;  /* 0x0000000e00087c02 */ /* 0x000fc40008000f00 */
[----:B------:R-:W-:Y:S01]  /*09b0*/  MOV R9, UR15 ;  /* 0x0000000f00097c02 */ /* 0x000fe20008000f00 */
[----:B------:R-:W-:Y:S01]  /*09c0*/  @!P0 IMAD.WIDE.U32 R6, R17, 0x4, R6 ;  /* 0x0000000411068825 */ /* 0x000fe200078e0006 */
[----:B------:R-:W3:Y:S03]  /*09d0*/  @P1 LDG.E R14, desc[UR18][R14.64] ;  /* 0x000000120e0e1981 */ /* 0x000ee6000c1e1900 */
[----:B------:R-:W-:Y:S01]  /*09e0*/  @!P0 IMAD.WIDE R8, R19, 0x4, R8 ;  /* 0x0000000413088825 */ /* 0x000fe200078e0208 */
[----:B------:R-:W3:Y:S04]  /*09f0*/  @P1 LDG.E R2, desc[UR18][R2.64+0x4] ;  /* 0x0000041202021981 */ /* 0x000ee8000c1e1900 */
[----:B------:R-:W4:Y:S04]  /*0a00*/  @!P0 LDG.E R7, desc[UR18][R6.64] ;  /* 0x0000001206078981 */ /* 0x000f28000c1e1900 */
[----:B------:R-:W4:Y:S01]  /*0a10*/  @!P0 LDG.E R8, desc[UR18][R8.64] ;  /* 0x0000001208088981 */ /* 0x000f22000c1e1900 */
[----:B--2---:R-:W-:-:S04]  /*0a20*/  @P1 FFMA R11, R11, R4, R12 ;  /* 0x000000040b0b1223 */ /* 0x004fc8000000000c */
[----:B---3--:R-:W-:-:S04]  /*0a30*/  @P1 FFMA R12, R2, R14, R11 ;  /* 0x0000000e020c1223 */ /* 0x008fc8000000000b */
[----:B----4-:R-:W-:-:S07]  /*0a40*/  @!P0 FFMA R12, R7, R8, R12 ;  /* 0x00000008070c8223 */ /* 0x010fce000000000c */
.L_x_2:
[----:B------:R-:W1:Y:S01]  /*0a50*/  LDC.64 R2, c[0x0][0x390] ;  /* 0x0000e400ff027b82 */ /* 0x000e620000000a00 */
[----:B------:R-:W-:-:S05]  /*0a60*/  IADD3 R13, PT, PT, R0, R13, RZ ;  /* 0x0000000d000d7210 */ /* 0x000fca0007ffe0ff */
[----:B-1----:R-:W-:-:S05]  /*0a70*/  IMAD.WIDE R2, R13, 0x4, R2 ;  /* 0x000000040d027825 */ /* 0x002fca00078e0202 */
[----:B0-----:R-:W-:Y:S01]  /*0a80*/  STG.E desc[UR18][R2.64], R12 ;  /* 0x0000000c02007986 */ /* 0x001fe2000c101912 */
[----:B------:R-:W-:Y:S05]  /*0a90*/  EXIT ;  /* 0x000000000000794d */ /* 0x000fea0003800000 */
.L_x_4:
[----:B------:R-:W-:-:S00]  /*0aa0*/  BRA `(.L_x_4) ;  /* 0xfffffffc00fc7947 */ /* 0x000fc0000383ffff */
[----:B------:R-:W-:-:S00]  /*0ab0*/  NOP ;  /* 0x0000000000007918 */ /* 0x000fc00000000000 */
        /* <DEDUP_REMOVED lines=12> */
.L_x_5:


//--------------------- .nv.shared.reserved.0     --------------------------
	.section	.nv.shared.reserved.0,"aw",@nobits
	.weak		__nv_reservedSMEM_offset_0_alias
	.size		__nv_reservedSMEM_offset_0_alias, 0, 64
	.other		__nv_reservedSMEM_offset_0_alias,@"STO_CUDA_RESERVED_SHARED STV_DEFAULT"
__nv_reservedSMEM_offset_0_alias:
	.zero		0
	.zero		64


//--------------------- .nv.constant0._Z18multiplicateMatrixPfS_S_i --------------------------
	.section	.nv.constant0._Z18multiplicateMatrixPfS_S_i,"a",@progbits
	.sectionflags	@""
	.align	4
.nv.constant0._Z18multiplicateMatrixPfS_S_i:
	.zero		924


//--------------------- SYMBOLS --------------------------

	.type		.nv.reservedSmem.offset0,@object
	.size		.nv.reservedSmem.offset0,0x4
